	.headerflags	@"EF_CUDA_TEXMODE_UNIFIED EF_CUDA_64BIT_ADDRESS EF_CUDA_SM86 EF_CUDA_VIRTUAL_SM(EF_CUDA_SM86)"
	.elftype	@"ET_EXEC"


//--------------------- .nv.info                  --------------------------
	.section	.nv.info,"",@"SHT_CUDA_INFO"
	.align	4


	//----- nvinfo : EIATTR_REGCOUNT
	.align		4
        /*0000*/ 	.byte	0x04, 0x2f
        /*0002*/ 	.short	(.L_1 - .L_0)
	.align		4
.L_0:
        /*0004*/ 	.word	index@(memcpyKernelHighBW)
        /*0008*/ 	.word	0x00000010


	//----- nvinfo : EIATTR_MIN_STACK_SIZE
	.align		4
.L_1:
        /*000c*/ 	.byte	0x04, 0x12
        /*000e*/ 	.short	(.L_3 - .L_2)
	.align		4
.L_2:
        /*0010*/ 	.word	index@(memcpyKernelHighBW)
        /*0014*/ 	.word	0x00000000


	//----- nvinfo : EIATTR_FRAME_SIZE
	.align		4
.L_3:
        /*0018*/ 	.byte	0x04, 0x11
        /*001a*/ 	.short	(.L_5 - .L_4)
	.align		4
.L_4:
        /*001c*/ 	.word	index@(memcpyKernelHighBW)
        /*0020*/ 	.word	0x00000000


	//----- nvinfo : EIATTR_REGCOUNT
	.align		4
.L_5:
        /*0024*/ 	.byte	0x04, 0x2f
        /*0026*/ 	.short	(.L_7 - .L_6)
	.align		4
.L_6:
        /*0028*/ 	.word	index@(memcpyKernelLowLatency)
        /*002c*/ 	.word	0x00000008


	//----- nvinfo : EIATTR_MIN_STACK_SIZE
	.align		4
.L_7:
        /*0030*/ 	.byte	0x04, 0x12
        /*0032*/ 	.short	(.L_9 - .L_8)
	.align		4
.L_8:
        /*0034*/ 	.word	index@(memcpyKernelLowLatency)
        /*0038*/ 	.word	0x00000000


	//----- nvinfo : EIATTR_FRAME_SIZE
	.align		4
.L_9:
        /*003c*/ 	.byte	0x04, 0x11
        /*003e*/ 	.short	(.L_11 - .L_10)
	.align		4
.L_10:
        /*0040*/ 	.word	index@(memcpyKernelLowLatency)
        /*0044*/ 	.word	0x00000000


	//----- nvinfo : EIATTR_REGCOUNT
	.align		4
.L_11:
        /*0048*/ 	.byte	0x04, 0x2f
        /*004a*/ 	.short	(.L_13 - .L_12)
	.align		4
.L_12:
        /*004c*/ 	.word	index@(memcpyKernelTrailing)
        /*0050*/ 	.word	0x00000008


	//----- nvinfo : EIATTR_MIN_STACK_SIZE
	.align		4
.L_13:
        /*0054*/ 	.byte	0x04, 0x12
        /*0056*/ 	.short	(.L_15 - .L_14)
	.align		4
.L_14:
        /*0058*/ 	.word	index@(memcpyKernelTrailing)
        /*005c*/ 	.word	0x00000000


	//----- nvinfo : EIATTR_FRAME_SIZE
	.align		4
.L_15:
        /*0060*/ 	.byte	0x04, 0x11
        /*0062*/ 	.short	(.L_17 - .L_16)
	.align		4
.L_16:
        /*0064*/ 	.word	index@(memcpyKernelTrailing)
        /*0068*/ 	.word	0x00000000


	//----- nvinfo : EIATTR_MIN_STACK_SIZE
	.align		4
.L_17:
        /*006c*/ 	.byte	0x04, 0x12
        /*006e*/ 	.short	(.L_19 - .L_18)
	.align		4
.L_18:
        /*0070*/ 	.word	index@(memcpyKernelTrailing)
        /*0074*/ 	.word	0x00000000


	//----- nvinfo : EIATTR_MIN_STACK_SIZE
	.align		4
.L_19:
        /*0078*/ 	.byte	0x04, 0x12
        /*007a*/ 	.short	(.L_21 - .L_20)
	.align		4
.L_20:
        /*007c*/ 	.word	index@(memcpyKernelLowLatency)
        /*0080*/ 	.word	0x00000000


	//----- nvinfo : EIATTR_MIN_STACK_SIZE
	.align		4
.L_21:
        /*0084*/ 	.byte	0x04, 0x12
        /*0086*/ 	.short	(.L_23 - .L_22)
	.align		4
.L_22:
        /*0088*/ 	.word	index@(memcpyKernelHighBW)
        /*008c*/ 	.word	0x00000000
.L_23:


//--------------------- .nv.info.memcpyKernelTrailing --------------------------
	.section	.nv.info.memcpyKernelTrailing,"",@"SHT_CUDA_INFO"
	.sectionflags	@""
	.align	4


	//----- nvinfo : EIATTR_CUDA_API_VERSION
	.align		4
        /*0000*/ 	.byte	0x04, 0x37
        /*0002*/ 	.short	(.L_25 - .L_24)
.L_24:
        /*0004*/ 	.word	0x0000007c


	//----- nvinfo : EIATTR_SW2861232_WAR
	.align		4
.L_25:
        /*0008*/ 	.byte	0x01, 0x35
	.zero		2


	//----- nvinfo : EIATTR_PARAM_CBANK
	.align		4
        /*000c*/ 	.byte	0x04, 0x0a
        /*000e*/ 	.short	(.L_27 - .L_26)
	.align		4
.L_26:
        /*0010*/ 	.word	index@(.nv.constant0.memcpyKernelTrailing)
        /*0014*/ 	.short	0x0160
        /*0016*/ 	.short	0x0018


	//----- nvinfo : EIATTR_CBANK_PARAM_SIZE
	.align		4
.L_27:
        /*0018*/ 	.byte	0x03, 0x19
        /*001a*/ 	.short	0x0018


	//----- nvinfo : EIATTR_KPARAM_INFO
	.align		4
        /*001c*/ 	.byte	0x04, 0x17
        /*001e*/ 	.short	(.L_29 - .L_28)
.L_28:
        /*0020*/ 	.word	0x00000000
        /*0024*/ 	.short	0x0002
        /*0026*/ 	.short	0x0010
        /*0028*/ 	.byte	0x00, 0xf0, 0x21, 0x00


	//----- nvinfo : EIATTR_KPARAM_INFO
	.align		4
.L_29:
        /*002c*/ 	.byte	0x04, 0x17
        /*002e*/ 	.short	(.L_31 - .L_30)
.L_30:
        /*0030*/ 	.word	0x00000000
        /*0034*/ 	.short	0x0001
        /*0036*/ 	.short	0x0008
        /*0038*/ 	.byte	0x00, 0xf0, 0x21, 0x00


	//----- nvinfo : EIATTR_KPARAM_INFO
	.align		4
.L_31:
        /*003c*/ 	.byte	0x04, 0x17
        /*003e*/ 	.short	(.L_33 - .L_32)
.L_32:
        /*0040*/ 	.word	0x00000000
        /*0044*/ 	.short	0x0000
        /*0046*/ 	.short	0x0000
        /*0048*/ 	.byte	0x00, 0xf0, 0x21, 0x00


	//----- nvinfo : EIATTR_MAXREG_COUNT
	.align		4
.L_33:
        /*004c*/ 	.byte	0x03, 0x1b
        /*004e*/ 	.short	0x00ff


	//----- nvinfo : EIATTR_EXIT_INSTR_OFFSETS
	.align		4
        /*0050*/ 	.byte	0x04, 0x1c
        /*0052*/ 	.short	(.L_35 - .L_34)


	//   ....[0]....
.L_34:
        /*0054*/ 	.word	0x00000070


	//   ....[1]....
        /*0058*/ 	.word	0x000000f0
.L_35:


//--------------------- .nv.info.memcpyKernelLowLatency --------------------------
	.section	.nv.info.memcpyKernelLowLatency,"",@"SHT_CUDA_INFO"
	.sectionflags	@""
	.align	4


	//----- nvinfo : EIATTR_CUDA_API_VERSION
	.align		4
        /*0000*/ 	.byte	0x04, 0x37
        /*0002*/ 	.short	(.L_37 - .L_36)
.L_36:
        /*0004*/ 	.word	0x0000007c


	//----- nvinfo : EIATTR_SW2861232_WAR
	.align		4
.L_37:
        /*0008*/ 	.byte	0x01, 0x35
	.zero		2


	//----- nvinfo : EIATTR_PARAM_CBANK
	.align		4
        /*000c*/ 	.byte	0x04, 0x0a
        /*000e*/ 	.short	(.L_39 - .L_38)
	.align		4
.L_38:
        /*0010*/ 	.word	index@(.nv.constant0.memcpyKernelLowLatency)
        /*0014*/ 	.short	0x0160
        /*0016*/ 	.short	0x0018


	//----- nvinfo : EIATTR_CBANK_PARAM_SIZE
	.align		4
.L_39:
        /*0018*/ 	.byte	0x03, 0x19
        /*001a*/ 	.short	0x0018


	//----- nvinfo : EIATTR_KPARAM_INFO
	.align		4
        /*001c*/ 	.byte	0x04, 0x17
        /*001e*/ 	.short	(.L_41 - .L_40)
.L_40:
        /*0020*/ 	.word	0x00000000
        /*0024*/ 	.short	0x0002
        /*0026*/ 	.short	0x0010
        /*0028*/ 	.byte	0x00, 0xf0, 0x21, 0x00


	//----- nvinfo : EIATTR_KPARAM_INFO
	.align		4
.L_41:
        /*002c*/ 	.byte	0x04, 0x17
        /*002e*/ 	.short	(.L_43 - .L_42)
.L_42:
        /*0030*/ 	.word	0x00000000
        /*0034*/ 	.short	0x0001
        /*0036*/ 	.short	0x0008
        /*0038*/ 	.byte	0x00, 0xf0, 0x21, 0x00


	//----- nvinfo : EIATTR_KPARAM_INFO
	.align		4
.L_43:
        /*003c*/ 	.byte	0x04, 0x17
        /*003e*/ 	.short	(.L_45 - .L_44)
.L_44:
        /*0040*/ 	.word	0x00000000
        /*0044*/ 	.short	0x0000
        /*0046*/ 	.short	0x0000
        /*0048*/ 	.byte	0x00, 0xf0, 0x21, 0x00


	//----- nvinfo : EIATTR_MAXREG_COUNT
	.align		4
.L_45:
        /*004c*/ 	.byte	0x03, 0x1b
        /*004e*/ 	.short	0x00ff


	//----- nvinfo : EIATTR_EXIT_INSTR_OFFSETS
	.align		4
        /*0050*/ 	.byte	0x04, 0x1c
        /*0052*/ 	.short	(.L_47 - .L_46)


	//   ....[0]....
.L_46:
        /*0054*/ 	.word	0x00000070


	//   ....[1]....
        /*0058*/ 	.word	0x00000110
.L_47:


//--------------------- .nv.info.memcpyKernelHighBW --------------------------
	.section	.nv.info.memcpyKernelHighBW,"",@"SHT_CUDA_INFO"
	.sectionflags	@""
	.align	4


	//----- nvinfo : EIATTR_CUDA_API_VERSION
	.align		4
        /*0000*/ 	.byte	0x04, 0x37
        /*0002*/ 	.short	(.L_49 - .L_48)
.L_48:
        /*0004*/ 	.word	0x0000007c


	//----- nvinfo : EIATTR_SW2861232_WAR
	.align		4
.L_49:
        /*0008*/ 	.byte	0x01, 0x35
	.zero		2


	//----- nvinfo : EIATTR_PARAM_CBANK
	.align		4
        /*000c*/ 	.byte	0x04, 0x0a
        /*000e*/ 	.short	(.L_51 - .L_50)
	.align		4
.L_50:
        /*0010*/ 	.word	index@(.nv.constant0.memcpyKernelHighBW)
        /*0014*/ 	.short	0x0160
        /*0016*/ 	.short	0x0010


	//----- nvinfo : EIATTR_CBANK_PARAM_SIZE
	.align		4
.L_51:
        /*0018*/ 	.byte	0x03, 0x19
        /*001a*/ 	.short	0x0010


	//----- nvinfo : EIATTR_KPARAM_INFO
	.align		4
        /*001c*/ 	.byte	0x04, 0x17
        /*001e*/ 	.short	(.L_53 - .L_52)
.L_52:
        /*0020*/ 	.word	0x00000000
        /*0024*/ 	.short	0x0001
        /*0026*/ 	.short	0x0008
        /*0028*/ 	.byte	0x00, 0xf0, 0x21, 0x00


	//----- nvinfo : EIATTR_KPARAM_INFO
	.align		4
.L_53:
        /*002c*/ 	.byte	0x04, 0x17
        /*002e*/ 	.short	(.L_55 - .L_54)
.L_54:
        /*0030*/ 	.word	0x00000000
        /*0034*/ 	.short	0x0000
        /*0036*/ 	.short	0x0000
        /*0038*/ 	.byte	0x00, 0xf0, 0x21, 0x00


	//----- nvinfo : EIATTR_MAXREG_COUNT
	.align		4
.L_55:
        /*003c*/ 	.byte	0x03, 0x1b
        /*003e*/ 	.short	0x00ff


	//----- nvinfo : EIATTR_EXIT_INSTR_OFFSETS
	.align		4
        /*0040*/ 	.byte	0x04, 0x1c
        /*0042*/ 	.short	(.L_57 - .L_56)


	//   ....[0]....
.L_56:
        /*0044*/ 	.word	0x00000160
.L_57:


//--------------------- .nv.callgraph             --------------------------
	.section	.nv.callgraph,"",@"SHT_CUDA_CALLGRAPH"
	.align	4
	.sectionentsize	8
	.align		4
        /*0000*/ 	.word	0x00000000
	.align		4
        /*0004*/ 	.word	0xffffffff
	.align		4
        /*0008*/ 	.word	0x00000000
	.align		4
        /*000c*/ 	.word	0xfffffffe
	.align		4
        /*0010*/ 	.word	0x00000000
	.align		4
        /*0014*/ 	.word	0xfffffffd
	.align		4
        /*0018*/ 	.word	0x00000000
	.align		4
        /*001c*/ 	.word	0xfffffffc


//--------------------- .nv.rel.action            --------------------------
	.section	.nv.rel.action,"",@"SHT_CUDA_RELOCINFO"
	.align	8
	.sectionentsize	8
        /*0000*/ 	.byte	0x73, 0x00, 0x00, 0x00, 0x00, 0x00, 0x00, 0x00, 0x00, 0x00, 0x00, 0x11, 0x25, 0x00, 0x05, 0x36


//--------------------- .nv.constant0.memcpyKernelTrailing --------------------------
	.section	.nv.constant0.memcpyKernelTrailing,"a",@progbits
	.sectionflags	@""
	.align	4
.nv.constant0.memcpyKernelTrailing:
	.zero		376


//--------------------- .nv.constant0.memcpyKernelLowLatency --------------------------
	.section	.nv.constant0.memcpyKernelLowLatency,"a",@progbits
	.sectionflags	@""
	.align	4
.nv.constant0.memcpyKernelLowLatency:
	.zero		376


//--------------------- .nv.constant0.memcpyKernelHighBW --------------------------
	.section	.nv.constant0.memcpyKernelHighBW,"a",@progbits
	.sectionflags	@""
	.align	4
.nv.constant0.memcpyKernelHighBW:
	.zero		368


//--------------------- .text.memcpyKernelTrailing --------------------------
	.section	.text.memcpyKernelTrailing,"ax",@progbits
	.sectioninfo	@"SHI_REGISTERS=8"
	.align	128
        .global         memcpyKernelTrailing
        .type           memcpyKernelTrailing,@function
        .size           memcpyKernelTrailing,(.L_x_3 - memcpyKernelTrailing)
        .other          memcpyKernelTrailing,@"STO_CUDA_ENTRY STV_DEFAULT"
memcpyKernelTrailing:
.text.memcpyKernelTrailing:
[----:B------:R-:W-:Y:S02]  /*0000*/  IMAD.MOV.U32 R1, RZ, RZ, c[0x0][0x28] ;  /* 0x00000a00ff017624 */ /* 0x000fe400078e00ff */
[----:B------:R-:W0:Y:S01]  /*0010*/  S2R R2, SR_TID.X ;  /* 0x0000000000027919 */ /* 0x000e220000002100 */
[----:B------:R-:W-:-:S03]  /*0020*/  IMAD.MOV.U32 R3, RZ, RZ, RZ ;  /* 0x000000ffff037224 */ /* 0x000fc600078e00ff */
[----:B------:R-:W0:Y:S02]  /*0030*/  S2R R5, SR_CTAID.X ;  /* 0x0000000000057919 */ /* 0x000e240000002500 */
[----:B0-----:R-:W-:-:S05]  /*0040*/  IMAD.WIDE.U32 R2, R5, 0x100, R2 ;  /* 0x0000010005027825 */ /* 0x001fca00078e0002 */
[----:B------:R-:W-:-:S04]  /*0050*/  ISETP.GE.U32.AND P0, PT, R2, c[0x0][0x170], PT ;  /* 0x00005c0002007a0c */ /* 0x000fc80003f06070 */
[----:B------:R-:W-:-:S13]  /*0060*/  ISETP.GE.U32.AND.EX P0, PT, R3, c[0x0][0x174], PT, P0 ;  /* 0x00005d0003007a0c */ /* 0x000fda0003f06100 */
[----:B------:R-:W-:Y:S05]  /*0070*/  @P0 EXIT ;  /* 0x000000000000094d */ /* 0x000fea0003800000 */
[----:B------:R-:W-:Y:S01]  /*0080*/  IADD3 R4, P0, R2, c[0x0][0x168], RZ ;  /* 0x00005a0002047a10 */ /* 0x000fe20007f1e0ff */
[----:B------:R-:W-:-:S03]  /*0090*/  ULDC.64 UR4, c[0x0][0x118] ;  /* 0x0000460000047ab9 */ /* 0x000fc60000000a00 */
[----:B------:R-:W-:-:S06]  /*00a0*/  IADD3.X R5, R3, c[0x0][0x16c], RZ, P0, !PT ;  /* 0x00005b0003057a10 */ /* 0x000fcc00007fe4ff */
[----:B------:R-:W2:Y:S01]  /*00b0*/  LDG.E.U8 R5, [R4.64] ;  /* 0x0000000404057981 */ /* 0x000ea2000c1e1100 */
[----:B------:R-:W-:-:S04]  /*00c0*/  IADD3 R2, P0, R2, c[0x0][0x160], RZ ;  /* 0x0000580002027a10 */ /* 0x000fc80007f1e0ff */
[----:B------:R-:W-:-:S05]  /*00d0*/  IADD3.X R3, R3, c[0x0][0x164], RZ, P0, !PT ;  /* 0x0000590003037a10 */ /* 0x000fca00007fe4ff */
[----:B--2---:R-:W-:Y:S01]  /*00e0*/  STG.E.U8 [R2.64], R5 ;  /* 0x0000000502007986 */ /* 0x004fe2000c101104 */
[----:B------:R-:W-:Y:S05]  /*00f0*/  EXIT ;  /* 0x000000000000794d */ /* 0x000fea0003800000 */
.L_x_0:
[----:B------:R-:W-:-:S00]  /*0100*/  BRA `(.L_x_0) ;  /* 0xfffffff000007947 */ /* 0x000fc0000383ffff */
[----:B------:R-:W-:-:S00]  /*0110*/  NOP ;  /* 0x0000000000007918 */ /* 0x000fc00000000000 */
        /* <DEDUP_REMOVED lines=14> */
.L_x_3:


//--------------------- .text.memcpyKernelLowLatency --------------------------
	.section	.text.memcpyKernelLowLatency,"ax",@progbits
	.sectioninfo	@"SHI_REGISTERS=8"
	.align	128
        .global         memcpyKernelLowLatency
        .type           memcpyKernelLowLatency,@function
        .size           memcpyKernelLowLatency,(.L_x_4 - memcpyKernelLowLatency)
        .other          memcpyKernelLowLatency,@"STO_CUDA_ENTRY STV_DEFAULT"
memcpyKernelLowLatency:
.text.memcpyKernelLowLatency:
        /* <DEDUP_REMOVED lines=8> */
[C---:B------:R-:W-:Y:S01]  /*0080*/  IMAD.SHL.U32 R4, R2.reuse, 0x4, RZ ;  /* 0x0000000402047824 */ /* 0x040fe200078e00ff */
[----:B------:R-:W-:Y:S01]  /*0090*/  SHF.L.U64.HI R0, R2, 0x2, R3 ;  /* 0x0000000202007819 */ /* 0x000fe20000010203 */
[----:B------:R-:W-:-:S03]  /*00a0*/  ULDC.64 UR4, c[0x0][0x118] ;  /* 0x0000460000047ab9 */ /* 0x000fc60000000a00 */
[----:B------:R-:W-:-:S04]  /*00b0*/  IADD3 R2, P0, R4, c[0x0][0x168], RZ ;  /* 0x00005a0004027a10 */ /* 0x000fc80007f1e0ff */
[----:B------:R-:W-:-:S06]  /*00c0*/  IADD3.X R3, R0, c[0x0][0x16c], RZ, P0, !PT ;  /* 0x00005b0000037a10 */ /* 0x000fcc00007fe4ff */
[----:B------:R-:W2:Y:S01]  /*00d0*/  LDG.E R3, [R2.64] ;  /* 0x0000000402037981 */ /* 0x000ea2000c1e1900 */
[----:B------:R-:W-:-:S04]  /*00e0*/  IADD3 R4, P0, R4, c[0x0][0x160], RZ ;  /* 0x0000580004047a10 */ /* 0x000fc80007f1e0ff */
[----:B------:R-:W-:-:S05]  /*00f0*/  IADD3.X R5, R0, c[0x0][0x164], RZ, P0, !PT ;  /* 0x0000590000057a10 */ /* 0x000fca00007fe4ff */
[----:B--2---:R-:W-:Y:S01]  /*0100*/  STG.E [R4.64], R3 ;  /* 0x0000000304007986 */ /* 0x004fe2000c101904 */
[----:B------:R-:W-:Y:S05]  /*0110*/  EXIT ;  /* 0x000000000000794d */ /* 0x000fea0003800000 */
.L_x_1:
        /* <DEDUP_REMOVED lines=14> */
.L_x_4:


//--------------------- .text.memcpyKernelHighBW  --------------------------
	.section	.text.memcpyKernelHighBW,"ax",@progbits
	.sectioninfo	@"SHI_REGISTERS=16"
	.align	128
        .global         memcpyKernelHighBW
        .type           memcpyKernelHighBW,@function
        .size           memcpyKernelHighBW,(.L_x_5 - memcpyKernelHighBW)
        .other          memcpyKernelHighBW,@"STO_CUDA_ENTRY STV_DEFAULT"
memcpyKernelHighBW:
.text.memcpyKernelHighBW:
[----:B------:R-:W-:Y:S02]  /*0000*/  IMAD.MOV.U32 R1, RZ, RZ, c[0x0][0x28] ;  /* 0x00000a00ff017624 */ /* 0x000fe400078e00ff */
[----:B------:R-:W0:Y:S01]  /*0010*/  S2R R5, SR_CTAID.Y ;  /* 0x0000000000057919 */ /* 0x000e220000002600 */
[----:B------:R-:W-:Y:S01]  /*0020*/  IMAD.MOV.U32 R3, RZ, RZ, RZ ;  /* 0x000000ffff037224 */ /* 0x000fe200078e00ff */
[----:B------:R-:W-:Y:S02]  /*0030*/  ULDC.64 UR4, c[0x0][0x118] ;  /* 0x0000460000047ab9 */ /* 0x000fe40000000a00 */
[----:B------:R-:W0:Y:S04]  /*0040*/  S2R R0, SR_CTAID.X ;  /* 0x0000000000007919 */ /* 0x000e280000002500 */
[----:B------:R-:W1:Y:S01]  /*0050*/  S2R R2, SR_TID.X ;  /* 0x0000000000027919 */ /* 0x000e620000002100 */
[----:B0-----:R-:W-:-:S04]  /*0060*/  IMAD R5, R5, c[0x0][0xc], R0 ;  /* 0x0000030005057a24 */ /* 0x001fc800078e0200 */
[----:B-1----:R-:W-:-:S04]  /*0070*/  IMAD.WIDE.U32 R2, R5, 0x400, R2 ;  /* 0x0000040005027825 */ /* 0x002fc800078e0002 */
[C---:B------:R-:W-:Y:S01]  /*0080*/  IMAD.SHL.U32 R4, R2.reuse, 0x4, RZ ;  /* 0x0000000402047824 */ /* 0x040fe200078e00ff */
[----:B------:R-:W-:-:S04]  /*0090*/  SHF.L.U64.HI R0, R2, 0x2, R3 ;  /* 0x0000000202007819 */ /* 0x000fc80000010203 */
[----:B------:R-:W-:-:S04]  /*00a0*/  IADD3 R2, P0, R4, c[0x0][0x168], RZ ;  /* 0x00005a0004027a10 */ /* 0x000fc80007f1e0ff */
[----:B------:R-:W-:-:S05]  /*00b0*/  IADD3.X R3, R0, c[0x0][0x16c], RZ, P0, !PT ;  /* 0x00005b0000037a10 */ /* 0x000fca00007fe4ff */
[----:B------:R-:W2:Y:S01]  /*00c0*/  LDG.E R7, [R2.64] ;  /* 0x0000000402077981 */ /* 0x000ea2000c1e1900 */
[----:B------:R-:W-:-:S04]  /*00d0*/  IADD3 R4, P0, R4, c[0x0][0x160], RZ ;  /* 0x0000580004047a10 */ /* 0x000fc80007f1e0ff */
[----:B------:R-:W-:-:S05]  /*00e0*/  IADD3.X R5, R0, c[0x0][0x164], RZ, P0, !PT ;  /* 0x0000590000057a10 */ /* 0x000fca00007fe4ff */
[----:B--2---:R-:W-:Y:S04]  /*00f0*/  STG.E [R4.64], R7 ;  /* 0x0000000704007986 */ /* 0x004fe8000c101904 */
[----:B------:R-:W2:Y:S04]  /*0100*/  LDG.E R9, [R2.64+0x400] ;  /* 0x0004000402097981 */ /* 0x000ea8000c1e1900 */
[----:B--2---:R-:W-:Y:S04]  /*0110*/  STG.E [R4.64+0x400], R9 ;  /* 0x0004000904007986 */ /* 0x004fe8000c101904 */
[----:B------:R-:W2:Y:S04]  /*0120*/  LDG.E R11, [R2.64+0x800] ;  /* 0x00080004020b7981 */ /* 0x000ea8000c1e1900 */
[----:B--2---:R-:W-:Y:S04]  /*0130*/  STG.E [R4.64+0x800], R11 ;  /* 0x0008000b04007986 */ /* 0x004fe8000c101904 */
[----:B------:R-:W2:Y:S04]  /*0140*/  LDG.E R13, [R2.64+0xc00] ;  /* 0x000c0004020d7981 */ /* 0x000ea8000c1e1900 */
[----:B--2---:R-:W-:Y:S01]  /*0150*/  STG.E [R4.64+0xc00], R13 ;  /* 0x000c000d04007986 */ /* 0x004fe2000c101904 */
[----:B------:R-:W-:Y:S05]  /*0160*/  EXIT ;  /* 0x000000000000794d */ /* 0x000fea0003800000 */
.L_x_2:
        /* <DEDUP_REMOVED lines=9> */
.L_x_5:
